//
// Generated by NVIDIA NVVM Compiler
//
// Compiler Build ID: CL-36424714
// Cuda compilation tools, release 13.0, V13.0.88
// Based on NVVM 20.0.0
//

.version 9.0
.target sm_100
.address_size 64

	// .globl	_Z9addKernelPiS_S_i

.visible .entry _Z9addKernelPiS_S_i(
	.param .u64 .ptr .align 1 _Z9addKernelPiS_S_i_param_0,
	.param .u64 .ptr .align 1 _Z9addKernelPiS_S_i_param_1,
	.param .u64 .ptr .align 1 _Z9addKernelPiS_S_i_param_2,
	.param .u32 _Z9addKernelPiS_S_i_param_3
)
{
	.reg .b32 	%r<8>;
	.reg .b64 	%rd<11>;

	ld.param.u64 	%rd1, [_Z9addKernelPiS_S_i_param_0];
	ld.param.u64 	%rd2, [_Z9addKernelPiS_S_i_param_1];
	ld.param.u64 	%rd3, [_Z9addKernelPiS_S_i_param_2];
	cvta.to.global.u64 	%rd4, %rd1;
	cvta.to.global.u64 	%rd5, %rd3;
	cvta.to.global.u64 	%rd6, %rd2;
	mov.u32 	%r1, %ctaid.x;
	mov.u32 	%r2, %ntid.x;
	mov.u32 	%r3, %tid.x;
	mad.lo.s32 	%r4, %r1, %r2, %r3;
	mul.wide.s32 	%rd7, %r4, 4;
	add.s64 	%rd8, %rd6, %rd7;
	ld.global.u32 	%r5, [%rd8];
	add.s64 	%rd9, %rd5, %rd7;
	ld.global.u32 	%r6, [%rd9];
	add.s32 	%r7, %r6, %r5;
	add.s64 	%rd10, %rd4, %rd7;
	st.global.u32 	[%rd10], %r7;
	ret;

}


// ===== COMPILED SASS (sm_100) =====

	.target	sm_100

	.elftype	@"ET_EXEC"


//--------------------- .note.nv.tkinfo           --------------------------
	.section	.note.nv.tkinfo,"",@"SHT_NOTE"
	.sectionflags	@"SHF_NOTE_NV_TKINFO"
	.tkinfo
        /*0018*/ 	.word	0x00000002
        /*0030*/ 	.string	""
        /*0030*/ 	.string	"ptxas"
        /*0030*/ 	.string	"Cuda compilation tools, release 13.0, V13.0.88"
        /*0030*/ 	.string	"Build cuda_13.0.r13.0/compiler.36424714_0"
        /*0030*/ 	.string	"-arch sm_100 -m 64 "



//--------------------- .note.nv.cuinfo           --------------------------
	.section	.note.nv.cuinfo,"",@"SHT_NOTE"
	.sectionflags	@"SHF_NOTE_NV_CUINFO"
        /*0018*/ 	.short	0x0002
        /*001a*/ 	.short	0x0064
        /*001c*/ 	.short	0x0082
	.zero		2


//--------------------- .nv.info                  --------------------------
	.section	.nv.info,"",@"SHT_CUDA_INFO"
	.align	4


	//----- nvinfo : EIATTR_REGCOUNT
	.align		4
        /*0000*/ 	.byte	0x04, 0x2f
        /*0002*/ 	.short	(.L_1 - .L_0)
	.align		4
.L_0:
        /*0004*/ 	.word	index@(_Z9addKernelPiS_S_i)
        /*0008*/ 	.word	0x0000000c


	//----- nvinfo : EIATTR_FRAME_SIZE
	.align		4
.L_1:
        /*000c*/ 	.byte	0x04, 0x11
        /*000e*/ 	.short	(.L_3 - .L_2)
	.align		4
.L_2:
        /*0010*/ 	.word	index@(_Z9addKernelPiS_S_i)
        /*0014*/ 	.word	0x00000000


	//----- nvinfo : EIATTR_MIN_STACK_SIZE
	.align		4
.L_3:
        /*0018*/ 	.byte	0x04, 0x12
        /*001a*/ 	.short	(.L_5 - .L_4)
	.align		4
.L_4:
        /*001c*/ 	.word	index@(_Z9addKernelPiS_S_i)
        /*0020*/ 	.word	0x00000000
.L_5:


//--------------------- .nv.compat                --------------------------
	.section	.nv.compat,"",@"SHT_CUDA_COMPAT_INFO"
	.align	4
        /*0000*/ 	.byte	0x02, 0x09, 0x00, 0x00, 0x02, 0x02, 0x01, 0x00, 0x02, 0x05, 0x05, 0x00, 0x03, 0x07, 0x01, 0x01
        /*0010*/ 	.byte	0x02, 0x03, 0x00, 0x00, 0x02, 0x06, 0x01, 0x00, 0x04, 0x0b, 0x08, 0x00, 0x09, 0x00, 0x00, 0x00
        /*0020*/ 	.byte	0x00, 0x00, 0x00, 0x00


//--------------------- .nv.info._Z9addKernelPiS_S_i --------------------------
	.section	.nv.info._Z9addKernelPiS_S_i,"",@"SHT_CUDA_INFO"
	.sectionflags	@""
	.align	4


	//----- nvinfo : EIATTR_CUDA_API_VERSION
	.align		4
        /*0000*/ 	.byte	0x04, 0x37
        /*0002*/ 	.short	(.L_7 - .L_6)
.L_6:
        /*0004*/ 	.word	0x00000082


	//----- nvinfo : EIATTR_KPARAM_INFO
	.align		4
.L_7:
        /*0008*/ 	.byte	0x04, 0x17
        /*000a*/ 	.short	(.L_9 - .L_8)
.L_8:
        /*000c*/ 	.word	0x00000000
        /*0010*/ 	.short	0x0003
        /*0012*/ 	.short	0x0018
        /*0014*/ 	.byte	0x00, 0xf0, 0x11, 0x00


	//----- nvinfo : EIATTR_KPARAM_INFO
	.align		4
.L_9:
        /*0018*/ 	.byte	0x04, 0x17
        /*001a*/ 	.short	(.L_11 - .L_10)
.L_10:
        /*001c*/ 	.word	0x00000000
        /*0020*/ 	.short	0x0002
        /*0022*/ 	.short	0x0010
        /*0024*/ 	.byte	0x00, 0xf5, 0x21, 0x00


	//----- nvinfo : EIATTR_KPARAM_INFO
	.align		4
.L_11:
        /*0028*/ 	.byte	0x04, 0x17
        /*002a*/ 	.short	(.L_13 - .L_12)
.L_12:
        /*002c*/ 	.word	0x00000000
        /*0030*/ 	.short	0x0001
        /*0032*/ 	.short	0x0008
        /*0034*/ 	.byte	0x00, 0xf5, 0x21, 0x00


	//----- nvinfo : EIATTR_KPARAM_INFO
	.align		4
.L_13:
        /*0038*/ 	.byte	0x04, 0x17
        /*003a*/ 	.short	(.L_15 - .L_14)
.L_14:
        /*003c*/ 	.word	0x00000000
        /*0040*/ 	.short	0x0000
        /*0042*/ 	.short	0x0000
        /*0044*/ 	.byte	0x00, 0xf5, 0x21, 0x00


	//----- nvinfo : EIATTR_SPARSE_MMA_MASK
	.align		4
.L_15:
        /*0048*/ 	.byte	0x03, 0x50
        /*004a*/ 	.short	0x0000


	//----- nvinfo : EIATTR_MAXREG_COUNT
	.align		4
        /*004c*/ 	.byte	0x03, 0x1b
        /*004e*/ 	.short	0x00ff


	//----- nvinfo : EIATTR_MERCURY_ISA_VERSION
	.align		4
        /*0050*/ 	.byte	0x03, 0x5f
        /*0052*/ 	.short	0x0101


	//----- nvinfo : EIATTR_VRC_CTA_INIT_COUNT
	.align		4
        /*0054*/ 	.byte	0x02, 0x4a
	.zero		1
	.zero		1


	//----- nvinfo : EIATTR_EXIT_INSTR_OFFSETS
	.align		4
        /*0058*/ 	.byte	0x04, 0x1c
        /*005a*/ 	.short	(.L_17 - .L_16)


	//   ....[0]....
.L_16:
        /*005c*/ 	.word	0x00000100


	//----- nvinfo : EIATTR_CBANK_PARAM_SIZE
	.align		4
.L_17:
        /*0060*/ 	.byte	0x03, 0x19
        /*0062*/ 	.short	0x001c


	//----- nvinfo : EIATTR_PARAM_CBANK
	.align		4
        /*0064*/ 	.byte	0x04, 0x0a
        /*0066*/ 	.short	(.L_19 - .L_18)
	.align		4
.L_18:
        /*0068*/ 	.word	index@(.nv.constant0._Z9addKernelPiS_S_i)
        /*006c*/ 	.short	0x0380
        /*006e*/ 	.short	0x001c


	//----- nvinfo : EIATTR_SW_WAR
	.align		4
.L_19:
        /*0070*/ 	.byte	0x04, 0x36
        /*0072*/ 	.short	(.L_21 - .L_20)
.L_20:
        /*0074*/ 	.word	0x00000008
.L_21:


//--------------------- .nv.callgraph             --------------------------
	.section	.nv.callgraph,"",@"SHT_CUDA_CALLGRAPH"
	.align	4
	.sectionentsize	8
	.align		4
        /*0000*/ 	.word	0x00000000
	.align		4
        /*0004*/ 	.word	0xffffffff
	.align		4
        /*0008*/ 	.word	0x00000000
	.align		4
        /*000c*/ 	.word	0xfffffffe
	.align		4
        /*0010*/ 	.word	0x00000000
	.align		4
        /*0014*/ 	.word	0xfffffffd
	.align		4
        /*0018*/ 	.word	0x00000000
	.align		4
        /*001c*/ 	.word	0xfffffffc


//--------------------- .text._Z9addKernelPiS_S_i --------------------------
	.section	.text._Z9addKernelPiS_S_i,"ax",@progbits
	.align	128
        .global         _Z9addKernelPiS_S_i
        .type           _Z9addKernelPiS_S_i,@function
        .size           _Z9addKernelPiS_S_i,(.L_x_1 - _Z9addKernelPiS_S_i)
        .other          _Z9addKernelPiS_S_i,@"STO_CUDA_ENTRY STV_DEFAULT"
_Z9addKernelPiS_S_i:
.text._Z9addKernelPiS_S_i:
[----:B------:R-:W-:Y:S01]  /*0000*/  LDC R1, c[0x0][0x37c] ;  /* 0x0000df00ff017b82 */ /* 0x000fe20000000800 */
[----:B------:R-:W0:Y:S07]  /*0010*/  S2R R0, SR_TID.X ;  /* 0x0000000000007919 */ /* 0x000e2e0000002100 */
[----:B------:R-:W0:Y:S01]  /*0020*/  S2UR UR6, SR_CTAID.X ;  /* 0x00000000000679c3 */ /* 0x000e220000002500 */
[----:B------:R-:W1:Y:S07]  /*0030*/  LDCU.64 UR4, c[0x0][0x358] ;  /* 0x00006b00ff0477ac */ /* 0x000e6e0008000a00 */
[----:B------:R-:W0:Y:S08]  /*0040*/  LDC R9, c[0x0][0x360] ;  /* 0x0000d800ff097b82 */ /* 0x000e300000000800 */
[----:B------:R-:W2:Y:S08]  /*0050*/  LDC.64 R2, c[0x0][0x388] ;  /* 0x0000e200ff027b82 */ /* 0x000eb00000000a00 */
[----:B------:R-:W3:Y:S01]  /*0060*/  LDC.64 R4, c[0x0][0x390] ;  /* 0x0000e400ff047b82 */ /* 0x000ee20000000a00 */
[----:B0-----:R-:W-:-:S07]  /*0070*/  IMAD R9, R9, UR6, R0 ;  /* 0x0000000609097c24 */ /* 0x001fce000f8e0200 */
[----:B------:R-:W0:Y:S01]  /*0080*/  LDC.64 R6, c[0x0][0x380] ;  /* 0x0000e000ff067b82 */ /* 0x000e220000000a00 */
[----:B--2---:R-:W-:-:S06]  /*0090*/  IMAD.WIDE R2, R9, 0x4, R2 ;  /* 0x0000000409027825 */ /* 0x004fcc00078e0202 */
[----:B-1----:R-:W2:Y:S01]  /*00a0*/  LDG.E R2, desc[UR4][R2.64] ;  /* 0x0000000402027981 */ /* 0x002ea2000c1e1900 */
[----:B---3--:R-:W-:-:S06]  /*00b0*/  IMAD.WIDE R4, R9, 0x4, R4 ;  /* 0x0000000409047825 */ /* 0x008fcc00078e0204 */
[----:B------:R-:W2:Y:S01]  /*00c0*/  LDG.E R5, desc[UR4][R4.64] ;  /* 0x0000000404057981 */ /* 0x000ea2000c1e1900 */
[----:B0-----:R-:W-:Y:S01]  /*00d0*/  IMAD.WIDE R6, R9, 0x4, R6 ;  /* 0x0000000409067825 */ /* 0x001fe200078e0206 */
[----:B--2---:R-:W-:-:S05]  /*00e0*/  IADD3 R9, PT, PT, R2, R5, RZ ;  /* 0x0000000502097210 */ /* 0x004fca0007ffe0ff */
[----:B------:R-:W-:Y:S01]  /*00f0*/  STG.E desc[UR4][R6.64], R9 ;  /* 0x0000000906007986 */ /* 0x000fe2000c101904 */
[----:B------:R-:W-:Y:S05]  /*0100*/  EXIT ;  /* 0x000000000000794d */ /* 0x000fea0003800000 */
.L_x_0:
[----:B------:R-:W-:-:S00]  /*0110*/  BRA `(.L_x_0) ;  /* 0xfffffffc00fc7947 */ /* 0x000fc0000383ffff */
[----:B------:R-:W-:-:S00]  /*0120*/  NOP ;  /* 0x0000000000007918 */ /* 0x000fc00000000000 */
        /* <DEDUP_REMOVED lines=13> */
.L_x_1:


//--------------------- .nv.shared.reserved.0     --------------------------
	.section	.nv.shared.reserved.0,"aw",@nobits
	.weak		__nv_reservedSMEM_offset_0_alias
	.size		__nv_reservedSMEM_offset_0_alias, 0, 64
	.other		__nv_reservedSMEM_offset_0_alias,@"STO_CUDA_RESERVED_SHARED STV_DEFAULT"
__nv_reservedSMEM_offset_0_alias:
	.zero		0
	.zero		64


//--------------------- .nv.constant0._Z9addKernelPiS_S_i --------------------------
	.section	.nv.constant0._Z9addKernelPiS_S_i,"a",@progbits
	.sectionflags	@""
	.align	4
.nv.constant0._Z9addKernelPiS_S_i:
	.zero		924


//--------------------- SYMBOLS --------------------------

	.type		.nv.reservedSmem.offset0,@object
	.size		.nv.reservedSmem.offset0,0x4
